//
// Generated by NVIDIA NVVM Compiler
//
// Compiler Build ID: CL-36424714
// Cuda compilation tools, release 13.0, V13.0.88
// Based on NVVM 20.0.0
//

.version 9.0
.target sm_100
.address_size 64

	// .globl	_Z10prefixScanIiEviPT_
// _ZZ10prefixScanIiEviPT_E12block_values has been demoted

.visible .entry _Z10prefixScanIiEviPT_(
	.param .u32 _Z10prefixScanIiEviPT__param_0,
	.param .u64 .ptr .align 1 _Z10prefixScanIiEviPT__param_1
)
{
	.reg .pred 	%p<8>;
	.reg .b32 	%r<30>;
	.reg .b64 	%rd<5>;
	// demoted variable
	.shared .align 4 .b8 _ZZ10prefixScanIiEviPT_E12block_values[16];
	ld.param.u32 	%r7, [_Z10prefixScanIiEviPT__param_0];
	ld.param.u64 	%rd2, [_Z10prefixScanIiEviPT__param_1];
	cvta.to.global.u64 	%rd3, %rd2;
	mov.u32 	%r8, %ctaid.x;
	mov.u32 	%r9, %ntid.x;
	mov.u32 	%r1, %tid.x;
	mad.lo.s32 	%r2, %r8, %r9, %r1;
	mul.wide.s32 	%rd4, %r2, 4;
	add.s64 	%rd1, %rd3, %rd4;
	ld.global.u32 	%r10, [%rd1];
	shl.b32 	%r11, %r1, 2;
	mov.u32 	%r12, _ZZ10prefixScanIiEviPT_E12block_values;
	add.s32 	%r3, %r12, %r11;
	st.shared.u32 	[%r3], %r10;
	bar.sync 	0;
	add.s32 	%r4, %r2, 1;
	setp.lt.s32 	%p1, %r7, 3;
	@%p1 bra 	$L__BB0_5;
	mov.b32 	%r29, 2;
$L__BB0_2:
	add.s32 	%r14, %r29, -1;
	and.b32  	%r15, %r14, %r4;
	setp.ne.s32 	%p2, %r15, 0;
	@%p2 bra 	$L__BB0_4;
	shr.u32 	%r16, %r29, 1;
	sub.s32 	%r17, %r1, %r16;
	shl.b32 	%r18, %r17, 2;
	add.s32 	%r20, %r12, %r18;
	ld.shared.u32 	%r21, [%r20];
	ld.shared.u32 	%r22, [%r3];
	add.s32 	%r23, %r22, %r21;
	st.shared.u32 	[%r3], %r23;
$L__BB0_4:
	shl.b32 	%r29, %r29, 1;
	setp.lt.s32 	%p3, %r29, %r7;
	@%p3 bra 	$L__BB0_2;
$L__BB0_5:
	bar.sync 	0;
	and.b32  	%r24, %r2, 1;
	setp.eq.b32 	%p4, %r24, 1;
	not.pred 	%p5, %p4;
	setp.eq.s32 	%p6, %r4, 4;
	or.pred  	%p7, %p5, %p6;
	@%p7 bra 	$L__BB0_7;
	ld.shared.u32 	%r25, [%r3];
	ld.shared.u32 	%r26, [%r3+4];
	add.s32 	%r27, %r26, %r25;
	st.shared.u32 	[%r3+4], %r27;
$L__BB0_7:
	bar.sync 	0;
	ld.shared.u32 	%r28, [%r3];
	st.global.u32 	[%rd1], %r28;
	ret;

}


// ===== COMPILED SASS (sm_100) =====

	.target	sm_100

	.elftype	@"ET_EXEC"


//--------------------- .note.nv.tkinfo           --------------------------
	.section	.note.nv.tkinfo,"",@"SHT_NOTE"
	.sectionflags	@"SHF_NOTE_NV_TKINFO"
	.tkinfo
        /*0018*/ 	.word	0x00000002
        /*0030*/ 	.string	""
        /*0030*/ 	.string	"ptxas"
        /*0030*/ 	.string	"Cuda compilation tools, release 13.0, V13.0.88"
        /*0030*/ 	.string	"Build cuda_13.0.r13.0/compiler.36424714_0"
        /*0030*/ 	.string	"-arch sm_100 -m 64 "



//--------------------- .note.nv.cuinfo           --------------------------
	.section	.note.nv.cuinfo,"",@"SHT_NOTE"
	.sectionflags	@"SHF_NOTE_NV_CUINFO"
        /*0018*/ 	.short	0x0002
        /*001a*/ 	.short	0x0064
        /*001c*/ 	.short	0x0082
	.zero		2


//--------------------- .nv.info                  --------------------------
	.section	.nv.info,"",@"SHT_CUDA_INFO"
	.align	4


	//----- nvinfo : EIATTR_REGCOUNT
	.align		4
        /*0000*/ 	.byte	0x04, 0x2f
        /*0002*/ 	.short	(.L_1 - .L_0)
	.align		4
.L_0:
        /*0004*/ 	.word	index@(_Z10prefixScanIiEviPT_)
        /*0008*/ 	.word	0x0000000c


	//----- nvinfo : EIATTR_FRAME_SIZE
	.align		4
.L_1:
        /*000c*/ 	.byte	0x04, 0x11
        /*000e*/ 	.short	(.L_3 - .L_2)
	.align		4
.L_2:
        /*0010*/ 	.word	index@(_Z10prefixScanIiEviPT_)
        /*0014*/ 	.word	0x00000000


	//----- nvinfo : EIATTR_MIN_STACK_SIZE
	.align		4
.L_3:
        /*0018*/ 	.byte	0x04, 0x12
        /*001a*/ 	.short	(.L_5 - .L_4)
	.align		4
.L_4:
        /*001c*/ 	.word	index@(_Z10prefixScanIiEviPT_)
        /*0020*/ 	.word	0x00000000
.L_5:


//--------------------- .nv.compat                --------------------------
	.section	.nv.compat,"",@"SHT_CUDA_COMPAT_INFO"
	.align	4
        /*0000*/ 	.byte	0x02, 0x09, 0x00, 0x00, 0x02, 0x02, 0x01, 0x00, 0x02, 0x05, 0x05, 0x00, 0x03, 0x07, 0x01, 0x01
        /*0010*/ 	.byte	0x02, 0x03, 0x00, 0x00, 0x02, 0x06, 0x01, 0x00, 0x04, 0x0b, 0x08, 0x00, 0x09, 0x00, 0x00, 0x00
        /*0020*/ 	.byte	0x00, 0x00, 0x00, 0x00


//--------------------- .nv.info._Z10prefixScanIiEviPT_ --------------------------
	.section	.nv.info._Z10prefixScanIiEviPT_,"",@"SHT_CUDA_INFO"
	.sectionflags	@""
	.align	4


	//----- nvinfo : EIATTR_CUDA_API_VERSION
	.align		4
        /*0000*/ 	.byte	0x04, 0x37
        /*0002*/ 	.short	(.L_7 - .L_6)
.L_6:
        /*0004*/ 	.word	0x00000082


	//----- nvinfo : EIATTR_KPARAM_INFO
	.align		4
.L_7:
        /*0008*/ 	.byte	0x04, 0x17
        /*000a*/ 	.short	(.L_9 - .L_8)
.L_8:
        /*000c*/ 	.word	0x00000000
        /*0010*/ 	.short	0x0001
        /*0012*/ 	.short	0x0008
        /*0014*/ 	.byte	0x00, 0xf5, 0x21, 0x00


	//----- nvinfo : EIATTR_KPARAM_INFO
	.align		4
.L_9:
        /*0018*/ 	.byte	0x04, 0x17
        /*001a*/ 	.short	(.L_11 - .L_10)
.L_10:
        /*001c*/ 	.word	0x00000000
        /*0020*/ 	.short	0x0000
        /*0022*/ 	.short	0x0000
        /*0024*/ 	.byte	0x00, 0xf0, 0x11, 0x00


	//----- nvinfo : EIATTR_SPARSE_MMA_MASK
	.align		4
.L_11:
        /*0028*/ 	.byte	0x03, 0x50
        /*002a*/ 	.short	0x0000


	//----- nvinfo : EIATTR_MAXREG_COUNT
	.align		4
        /*002c*/ 	.byte	0x03, 0x1b
        /*002e*/ 	.short	0x00ff


	//----- nvinfo : EIATTR_NUM_BARRIERS
	.align		4
        /*0030*/ 	.byte	0x02, 0x4c
        /*0032*/ 	.byte	0x01
	.zero		1


	//----- nvinfo : EIATTR_MERCURY_ISA_VERSION
	.align		4
        /*0034*/ 	.byte	0x03, 0x5f
        /*0036*/ 	.short	0x0101


	//----- nvinfo : EIATTR_VRC_CTA_INIT_COUNT
	.align		4
        /*0038*/ 	.byte	0x02, 0x4a
	.zero		1
	.zero		1


	//----- nvinfo : EIATTR_EXIT_INSTR_OFFSETS
	.align		4
        /*003c*/ 	.byte	0x04, 0x1c
        /*003e*/ 	.short	(.L_13 - .L_12)


	//   ....[0]....
.L_12:
        /*0040*/ 	.word	0x000002d0


	//----- nvinfo : EIATTR_CBANK_PARAM_SIZE
	.align		4
.L_13:
        /*0044*/ 	.byte	0x03, 0x19
        /*0046*/ 	.short	0x0010


	//----- nvinfo : EIATTR_PARAM_CBANK
	.align		4
        /*0048*/ 	.byte	0x04, 0x0a
        /*004a*/ 	.short	(.L_15 - .L_14)
	.align		4
.L_14:
        /*004c*/ 	.word	index@(.nv.constant0._Z10prefixScanIiEviPT_)
        /*0050*/ 	.short	0x0380
        /*0052*/ 	.short	0x0010


	//----- nvinfo : EIATTR_SW_WAR
	.align		4
.L_15:
        /*0054*/ 	.byte	0x04, 0x36
        /*0056*/ 	.short	(.L_17 - .L_16)
.L_16:
        /*0058*/ 	.word	0x00000008
.L_17:


//--------------------- .nv.callgraph             --------------------------
	.section	.nv.callgraph,"",@"SHT_CUDA_CALLGRAPH"
	.align	4
	.sectionentsize	8
	.align		4
        /*0000*/ 	.word	0x00000000
	.align		4
        /*0004*/ 	.word	0xffffffff
	.align		4
        /*0008*/ 	.word	0x00000000
	.align		4
        /*000c*/ 	.word	0xfffffffe
	.align		4
        /*0010*/ 	.word	0x00000000
	.align		4
        /*0014*/ 	.word	0xfffffffd
	.align		4
        /*0018*/ 	.word	0x00000000
	.align		4
        /*001c*/ 	.word	0xfffffffc


//--------------------- .text._Z10prefixScanIiEviPT_ --------------------------
	.section	.text._Z10prefixScanIiEviPT_,"ax",@progbits
	.align	128
        .global         _Z10prefixScanIiEviPT_
        .type           _Z10prefixScanIiEviPT_,@function
        .size           _Z10prefixScanIiEviPT_,(.L_x_3 - _Z10prefixScanIiEviPT_)
        .other          _Z10prefixScanIiEviPT_,@"STO_CUDA_ENTRY STV_DEFAULT"
_Z10prefixScanIiEviPT_:
.text._Z10prefixScanIiEviPT_:
[----:B------:R-:W-:Y:S01]  /*0000*/  LDC R1, c[0x0][0x37c] ;  /* 0x0000df00ff017b82 */ /* 0x000fe20000000800 */
[----:B------:R-:W0:Y:S07]  /*0010*/  S2R R9, SR_TID.X ;  /* 0x0000000000097919 */ /* 0x000e2e0000002100 */
[----:B------:R-:W0:Y:S01]  /*0020*/  S2UR UR4, SR_CTAID.X ;  /* 0x00000000000479c3 */ /* 0x000e220000002500 */
[----:B------:R-:W1:Y:S01]  /*0030*/  LDCU.64 UR6, c[0x0][0x358] ;  /* 0x00006b00ff0677ac */ /* 0x000e620008000a00 */
[----:B------:R-:W2:Y:S06]  /*0040*/  LDCU UR8, c[0x0][0x380] ;  /* 0x00007000ff0877ac */ /* 0x000eac0008000800 */
[----:B------:R-:W0:Y:S08]  /*0050*/  LDC R5, c[0x0][0x360] ;  /* 0x0000d800ff057b82 */ /* 0x000e300000000800 */
[----:B------:R-:W3:Y:S01]  /*0060*/  LDC.64 R2, c[0x0][0x388] ;  /* 0x0000e200ff027b82 */ /* 0x000ee20000000a00 */
[----:B0-----:R-:W-:-:S04]  /*0070*/  IMAD R5, R5, UR4, R9 ;  /* 0x0000000405057c24 */ /* 0x001fc8000f8e0209 */
[----:B---3--:R-:W-:-:S05]  /*0080*/  IMAD.WIDE R2, R5, 0x4, R2 ;  /* 0x0000000405027825 */ /* 0x008fca00078e0202 */
[----:B-1----:R-:W3:Y:S01]  /*0090*/  LDG.E R0, desc[UR6][R2.64] ;  /* 0x0000000602007981 */ /* 0x002ee2000c1e1900 */
[----:B------:R-:W0:Y:S01]  /*00a0*/  S2UR UR5, SR_CgaCtaId ;  /* 0x00000000000579c3 */ /* 0x000e220000008800 */
[C---:B------:R-:W-:Y:S01]  /*00b0*/  VIADD R4, R5.reuse, 0x1 ;  /* 0x0000000105047836 */ /* 0x040fe20000000000 */
[----:B------:R-:W-:Y:S01]  /*00c0*/  UMOV UR4, 0x400 ;  /* 0x0000040000047882 */ /* 0x000fe20000000000 */
[----:B------:R-:W-:Y:S01]  /*00d0*/  LOP3.LUT R5, R5, 0x1, RZ, 0xc0, !PT ;  /* 0x0000000105057812 */ /* 0x000fe200078ec0ff */
[----:B--2---:R-:W-:Y:S02]  /*00e0*/  UISETP.GE.AND UP0, UPT, UR8, 0x3, UPT ;  /* 0x000000030800788c */ /* 0x004fe4000bf06270 */
[----:B------:R-:W-:-:S04]  /*00f0*/  ISETP.NE.AND P0, PT, R4, 0x4, PT ;  /* 0x000000040400780c */ /* 0x000fc80003f05270 */
[----:B------:R-:W-:Y:S01]  /*0100*/  ISETP.NE.U32.OR P0, PT, R5, 0x1, !P0 ;  /* 0x000000010500780c */ /* 0x000fe20004705470 */
[----:B0-----:R-:W-:-:S06]  /*0110*/  ULEA UR4, UR5, UR4, 0x18 ;  /* 0x0000000405047291 */ /* 0x001fcc000f8ec0ff */
[----:B------:R-:W-:-:S05]  /*0120*/  LEA R5, R9, UR4, 0x2 ;  /* 0x0000000409057c11 */ /* 0x000fca000f8e10ff */
[----:B---3--:R0:W-:Y:S01]  /*0130*/  STS [R5], R0 ;  /* 0x0000000005007388 */ /* 0x0081e20000000800 */
[----:B------:R-:W-:Y:S06]  /*0140*/  BAR.SYNC.DEFER_BLOCKING 0x0 ;  /* 0x0000000000007b1d */ /* 0x000fec0000010000 */
[----:B------:R-:W-:Y:S05]  /*0150*/  BRA.U !UP0, `(.L_x_0) ;  /* 0x00000001083c7547 */ /* 0x000fea000b800000 */
[----:B0-----:R-:W-:Y:S01]  /*0160*/  IMAD.MOV.U32 R0, RZ, RZ, 0x2 ;  /* 0x00000002ff007424 */ /* 0x001fe200078e00ff */
[----:B------:R-:W0:Y:S01]  /*0170*/  LDCU UR5, c[0x0][0x380] ;  /* 0x00007000ff0577ac */ /* 0x000e220008000800 */
[----:B------:R-:W-:-:S05]  /*0180*/  NOP ;  /* 0x0000000000007918 */ /* 0x000fca0000000000 */
.L_x_1:
[----:B------:R-:W-:-:S05]  /*0190*/  VIADD R7, R0, 0xffffffff ;  /* 0xffffffff00077836 */ /* 0x000fca0000000000 */
[----:B------:R-:W-:-:S13]  /*01a0*/  LOP3.LUT P1, RZ, R7, R4, RZ, 0xc0, !PT ;  /* 0x0000000407ff7212 */ /* 0x000fda000782c0ff */
[----:B------:R-:W-:Y:S01]  /*01b0*/  @!P1 SHF.R.U32.HI R6, RZ, 0x1, R0 ;  /* 0x00000001ff069819 */ /* 0x000fe20000011600 */
[----:B------:R-:W-:Y:S01]  /*01c0*/  @!P1 LDS R7, [R5] ;  /* 0x0000000005079984 */ /* 0x000fe20000000800 */
[----:B------:R-:W-:Y:S02]  /*01d0*/  IMAD.SHL.U32 R0, R0, 0x2, RZ ;  /* 0x0000000200007824 */ /* 0x000fe400078e00ff */
[----:B------:R-:W-:-:S04]  /*01e0*/  @!P1 IADD3 R6, PT, PT, -R6, R9, RZ ;  /* 0x0000000906069210 */ /* 0x000fc80007ffe1ff */
[----:B------:R-:W-:-:S06]  /*01f0*/  @!P1 LEA R6, R6, UR4, 0x2 ;  /* 0x0000000406069c11 */ /* 0x000fcc000f8e10ff */
[----:B------:R-:W1:Y:S02]  /*0200*/  @!P1 LDS R6, [R6] ;  /* 0x0000000006069984 */ /* 0x000e640000000800 */
[----:B-1----:R-:W-:-:S05]  /*0210*/  @!P1 IMAD.IADD R8, R6, 0x1, R7 ;  /* 0x0000000106089824 */ /* 0x002fca00078e0207 */
[----:B------:R1:W-:Y:S01]  /*0220*/  @!P1 STS [R5], R8 ;  /* 0x0000000805009388 */ /* 0x0003e20000000800 */
[----:B0-----:R-:W-:-:S13]  /*0230*/  ISETP.GE.AND P1, PT, R0, UR5, PT ;  /* 0x0000000500007c0c */ /* 0x001fda000bf26270 */
[----:B-1----:R-:W-:Y:S05]  /*0240*/  @!P1 BRA `(.L_x_1) ;  /* 0xfffffffc00d09947 */ /* 0x002fea000383ffff */
.L_x_0:
[----:B------:R-:W-:Y:S06]  /*0250*/  BAR.SYNC.DEFER_BLOCKING 0x0 ;  /* 0x0000000000007b1d */ /* 0x000fec0000010000 */
[----:B0-----:R-:W-:Y:S04]  /*0260*/  @!P0 LDS R0, [R5] ;  /* 0x0000000005008984 */ /* 0x001fe80000000800 */
[----:B------:R-:W0:Y:S02]  /*0270*/  @!P0 LDS R7, [R5+0x4] ;  /* 0x0000040005078984 */ /* 0x000e240000000800 */
[----:B0-----:R-:W-:-:S05]  /*0280*/  @!P0 IADD3 R0, PT, PT, R0, R7, RZ ;  /* 0x0000000700008210 */ /* 0x001fca0007ffe0ff */
[----:B------:R-:W-:Y:S01]  /*0290*/  @!P0 STS [R5+0x4], R0 ;  /* 0x0000040005008388 */ /* 0x000fe20000000800 */
[----:B------:R-:W-:Y:S06]  /*02a0*/  BAR.SYNC.DEFER_BLOCKING 0x0 ;  /* 0x0000000000007b1d */ /* 0x000fec0000010000 */
[----:B------:R-:W0:Y:S04]  /*02b0*/  LDS R7, [R5] ;  /* 0x0000000005077984 */ /* 0x000e280000000800 */
[----:B0-----:R-:W-:Y:S01]  /*02c0*/  STG.E desc[UR6][R2.64], R7 ;  /* 0x0000000702007986 */ /* 0x001fe2000c101906 */
[----:B------:R-:W-:Y:S05]  /*02d0*/  EXIT ;  /* 0x000000000000794d */ /* 0x000fea0003800000 */
.L_x_2:
[----:B------:R-:W-:-:S00]  /*02e0*/  BRA `(.L_x_2) ;  /* 0xfffffffc00fc7947 */ /* 0x000fc0000383ffff */
[----:B------:R-:W-:-:S00]  /*02f0*/  NOP ;  /* 0x0000000000007918 */ /* 0x000fc00000000000 */
        /* <DEDUP_REMOVED lines=8> */
.L_x_3:


//--------------------- .nv.shared._Z10prefixScanIiEviPT_ --------------------------
	.section	.nv.shared._Z10prefixScanIiEviPT_,"aw",@nobits
	.sectionflags	@""
	.align	4
.nv.shared._Z10prefixScanIiEviPT_:
	.zero		1040


//--------------------- .nv.shared.reserved.0     --------------------------
	.section	.nv.shared.reserved.0,"aw",@nobits
	.weak		__nv_reservedSMEM_offset_0_alias
	.size		__nv_reservedSMEM_offset_0_alias, 0, 64
	.other		__nv_reservedSMEM_offset_0_alias,@"STO_CUDA_RESERVED_SHARED STV_DEFAULT"
__nv_reservedSMEM_offset_0_alias:
	.zero		0
	.zero		64


//--------------------- .nv.constant0._Z10prefixScanIiEviPT_ --------------------------
	.section	.nv.constant0._Z10prefixScanIiEviPT_,"a",@progbits
	.sectionflags	@""
	.align	4
.nv.constant0._Z10prefixScanIiEviPT_:
	.zero		912


//--------------------- SYMBOLS --------------------------

	.type		.nv.reservedSmem.offset0,@object
	.size		.nv.reservedSmem.offset0,0x4
	.type		.nv.reservedSmem.cap,@object
	.size		.nv.reservedSmem.cap,0x4
